//
// Generated by NVIDIA NVVM Compiler
//
// Compiler Build ID: CL-36424714
// Cuda compilation tools, release 13.0, V13.0.88
// Based on NVVM 20.0.0
//

.version 9.0
.target sm_100
.address_size 64

	// .globl	default_function_kernel

.visible .entry default_function_kernel(
	.param .u64 .ptr .align 1 default_function_kernel_param_0,
	.param .u64 .ptr .align 1 default_function_kernel_param_1
)
.maxntid 64
{
	.reg .pred 	%p<2>;
	.reg .b32 	%r<8>;
	.reg .b32 	%f<4>;
	.reg .b64 	%rd<8>;

	ld.param.u64 	%rd1, [default_function_kernel_param_0];
	ld.param.u64 	%rd2, [default_function_kernel_param_1];
	mov.u32 	%r1, %ctaid.x;
	shl.b32 	%r3, %r1, 4;
	mov.u32 	%r2, %tid.x;
	shr.u32 	%r4, %r2, 2;
	or.b32  	%r5, %r3, %r4;
	setp.gt.u32 	%p1, %r5, 1234;
	@%p1 bra 	$L__BB0_2;
	cvta.to.global.u64 	%rd3, %rd2;
	cvta.to.global.u64 	%rd4, %rd1;
	shl.b32 	%r6, %r1, 6;
	or.b32  	%r7, %r6, %r2;
	mul.wide.u32 	%rd5, %r7, 4;
	add.s64 	%rd6, %rd3, %rd5;
	ld.global.nc.f32 	%f1, [%rd6];
	mul.f32 	%f2, %f1, 0f3FB8AA3B;
	ex2.approx.f32 	%f3, %f2;
	add.s64 	%rd7, %rd4, %rd5;
	st.global.f32 	[%rd7], %f3;
$L__BB0_2:
	ret;

}


// ===== COMPILED SASS (sm_100) =====

	.target	sm_100

	.elftype	@"ET_EXEC"


//--------------------- .note.nv.tkinfo           --------------------------
	.section	.note.nv.tkinfo,"",@"SHT_NOTE"
	.sectionflags	@"SHF_NOTE_NV_TKINFO"
	.tkinfo
        /*0018*/ 	.word	0x00000002
        /*0030*/ 	.string	""
        /*0030*/ 	.string	"ptxas"
        /*0030*/ 	.string	"Cuda compilation tools, release 13.0, V13.0.88"
        /*0030*/ 	.string	"Build cuda_13.0.r13.0/compiler.36424714_0"
        /*0030*/ 	.string	"-arch sm_100 -m 64 "



//--------------------- .note.nv.cuinfo           --------------------------
	.section	.note.nv.cuinfo,"",@"SHT_NOTE"
	.sectionflags	@"SHF_NOTE_NV_CUINFO"
        /*0018*/ 	.short	0x0002
        /*001a*/ 	.short	0x0064
        /*001c*/ 	.short	0x0082
	.zero		2


//--------------------- .nv.info                  --------------------------
	.section	.nv.info,"",@"SHT_CUDA_INFO"
	.align	4


	//----- nvinfo : EIATTR_REGCOUNT
	.align		4
        /*0000*/ 	.byte	0x04, 0x2f
        /*0002*/ 	.short	(.L_1 - .L_0)
	.align		4
.L_0:
        /*0004*/ 	.word	index@(default_function_kernel)
        /*0008*/ 	.word	0x0000000c


	//----- nvinfo : EIATTR_FRAME_SIZE
	.align		4
.L_1:
        /*000c*/ 	.byte	0x04, 0x11
        /*000e*/ 	.short	(.L_3 - .L_2)
	.align		4
.L_2:
        /*0010*/ 	.word	index@(default_function_kernel)
        /*0014*/ 	.word	0x00000000


	//----- nvinfo : EIATTR_MIN_STACK_SIZE
	.align		4
.L_3:
        /*0018*/ 	.byte	0x04, 0x12
        /*001a*/ 	.short	(.L_5 - .L_4)
	.align		4
.L_4:
        /*001c*/ 	.word	index@(default_function_kernel)
        /*0020*/ 	.word	0x00000000
.L_5:


//--------------------- .nv.compat                --------------------------
	.section	.nv.compat,"",@"SHT_CUDA_COMPAT_INFO"
	.align	4
        /*0000*/ 	.byte	0x02, 0x09, 0x00, 0x00, 0x02, 0x02, 0x01, 0x00, 0x02, 0x05, 0x05, 0x00, 0x03, 0x07, 0x01, 0x01
        /*0010*/ 	.byte	0x02, 0x03, 0x00, 0x00, 0x02, 0x06, 0x01, 0x00, 0x04, 0x0b, 0x08, 0x00, 0x01, 0x00, 0x00, 0x00
        /*0020*/ 	.byte	0x00, 0x00, 0x00, 0x00


//--------------------- .nv.info.default_function_kernel --------------------------
	.section	.nv.info.default_function_kernel,"",@"SHT_CUDA_INFO"
	.sectionflags	@""
	.align	4


	//----- nvinfo : EIATTR_CUDA_API_VERSION
	.align		4
        /*0000*/ 	.byte	0x04, 0x37
        /*0002*/ 	.short	(.L_7 - .L_6)
.L_6:
        /*0004*/ 	.word	0x00000082


	//----- nvinfo : EIATTR_KPARAM_INFO
	.align		4
.L_7:
        /*0008*/ 	.byte	0x04, 0x17
        /*000a*/ 	.short	(.L_9 - .L_8)
.L_8:
        /*000c*/ 	.word	0x00000000
        /*0010*/ 	.short	0x0001
        /*0012*/ 	.short	0x0008
        /*0014*/ 	.byte	0x00, 0xf5, 0x21, 0x00


	//----- nvinfo : EIATTR_KPARAM_INFO
	.align		4
.L_9:
        /*0018*/ 	.byte	0x04, 0x17
        /*001a*/ 	.short	(.L_11 - .L_10)
.L_10:
        /*001c*/ 	.word	0x00000000
        /*0020*/ 	.short	0x0000
        /*0022*/ 	.short	0x0000
        /*0024*/ 	.byte	0x00, 0xf5, 0x21, 0x00


	//----- nvinfo : EIATTR_SPARSE_MMA_MASK
	.align		4
.L_11:
        /*0028*/ 	.byte	0x03, 0x50
        /*002a*/ 	.short	0x0000


	//----- nvinfo : EIATTR_MAXREG_COUNT
	.align		4
        /*002c*/ 	.byte	0x03, 0x1b
        /*002e*/ 	.short	0x00ff


	//----- nvinfo : EIATTR_MERCURY_ISA_VERSION
	.align		4
        /*0030*/ 	.byte	0x03, 0x5f
        /*0032*/ 	.short	0x0101


	//----- nvinfo : EIATTR_VRC_CTA_INIT_COUNT
	.align		4
        /*0034*/ 	.byte	0x02, 0x4a
	.zero		1
	.zero		1


	//----- nvinfo : EIATTR_EXIT_INSTR_OFFSETS
	.align		4
        /*0038*/ 	.byte	0x04, 0x1c
        /*003a*/ 	.short	(.L_13 - .L_12)


	//   ....[0]....
.L_12:
        /*003c*/ 	.word	0x00000070


	//   ....[1]....
        /*0040*/ 	.word	0x00000160


	//----- nvinfo : EIATTR_MAX_THREADS
	.align		4
.L_13:
        /*0044*/ 	.byte	0x04, 0x05
        /*0046*/ 	.short	(.L_15 - .L_14)
.L_14:
        /*0048*/ 	.word	0x00000040
        /*004c*/ 	.word	0x00000001
        /*0050*/ 	.word	0x00000001


	//----- nvinfo : EIATTR_CBANK_PARAM_SIZE
	.align		4
.L_15:
        /*0054*/ 	.byte	0x03, 0x19
        /*0056*/ 	.short	0x0010


	//----- nvinfo : EIATTR_PARAM_CBANK
	.align		4
        /*0058*/ 	.byte	0x04, 0x0a
        /*005a*/ 	.short	(.L_17 - .L_16)
	.align		4
.L_16:
        /*005c*/ 	.word	index@(.nv.constant0.default_function_kernel)
        /*0060*/ 	.short	0x0380
        /*0062*/ 	.short	0x0010


	//----- nvinfo : EIATTR_SW_WAR
	.align		4
.L_17:
        /*0064*/ 	.byte	0x04, 0x36
        /*0066*/ 	.short	(.L_19 - .L_18)
.L_18:
        /*0068*/ 	.word	0x00000008
.L_19:


//--------------------- .nv.callgraph             --------------------------
	.section	.nv.callgraph,"",@"SHT_CUDA_CALLGRAPH"
	.align	4
	.sectionentsize	8
	.align		4
        /*0000*/ 	.word	0x00000000
	.align		4
        /*0004*/ 	.word	0xffffffff
	.align		4
        /*0008*/ 	.word	0x00000000
	.align		4
        /*000c*/ 	.word	0xfffffffe
	.align		4
        /*0010*/ 	.word	0x00000000
	.align		4
        /*0014*/ 	.word	0xfffffffd
	.align		4
        /*0018*/ 	.word	0x00000000
	.align		4
        /*001c*/ 	.word	0xfffffffc


//--------------------- .text.default_function_kernel --------------------------
	.section	.text.default_function_kernel,"ax",@progbits
	.align	128
        .global         default_function_kernel
        .type           default_function_kernel,@function
        .size           default_function_kernel,(.L_x_1 - default_function_kernel)
        .other          default_function_kernel,@"STO_CUDA_ENTRY STV_DEFAULT"
default_function_kernel:
.text.default_function_kernel:
[----:B------:R-:W-:Y:S01]  /*0000*/  LDC R1, c[0x0][0x37c] ;  /* 0x0000df00ff017b82 */ /* 0x000fe20000000800 */
[----:B------:R-:W0:Y:S07]  /*0010*/  S2R R7, SR_TID.X ;  /* 0x0000000000077919 */ /* 0x000e2e0000002100 */
[----:B------:R-:W1:Y:S02]  /*0020*/  S2UR UR5, SR_CTAID.X ;  /* 0x00000000000579c3 */ /* 0x000e640000002500 */
[----:B-1----:R-:W-:Y:S01]  /*0030*/  USHF.L.U32 UR4, UR5, 0x4, URZ ;  /* 0x0000000405047899 */ /* 0x002fe200080006ff */
[----:B0-----:R-:W-:-:S05]  /*0040*/  SHF.R.U32.HI R0, RZ, 0x2, R7 ;  /* 0x00000002ff007819 */ /* 0x001fca0000011607 */
[----:B------:R-:W-:-:S04]  /*0050*/  LOP3.LUT R0, R0, UR4, RZ, 0xfc, !PT ;  /* 0x0000000400007c12 */ /* 0x000fc8000f8efcff */
[----:B------:R-:W-:-:S13]  /*0060*/  ISETP.GT.U32.AND P0, PT, R0, 0x4d2, PT ;  /* 0x000004d20000780c */ /* 0x000fda0003f04070 */
[----:B------:R-:W-:Y:S05]  /*0070*/  @P0 EXIT ;  /* 0x000000000000094d */ /* 0x000fea0003800000 */
[----:B------:R-:W0:Y:S01]  /*0080*/  LDC.64 R2, c[0x0][0x388] ;  /* 0x0000e200ff027b82 */ /* 0x000e220000000a00 */
[----:B------:R-:W1:Y:S01]  /*0090*/  LDCU.64 UR6, c[0x0][0x358] ;  /* 0x00006b00ff0677ac */ /* 0x000e620008000a00 */
[----:B------:R-:W-:-:S06]  /*00a0*/  USHF.L.U32 UR4, UR5, 0x6, URZ ;  /* 0x0000000605047899 */ /* 0x000fcc00080006ff */
[----:B------:R-:W2:Y:S01]  /*00b0*/  LDC.64 R4, c[0x0][0x380] ;  /* 0x0000e000ff047b82 */ /* 0x000ea20000000a00 */
[----:B------:R-:W-:-:S05]  /*00c0*/  LOP3.LUT R7, R7, UR4, RZ, 0xfc, !PT ;  /* 0x0000000407077c12 */ /* 0x000fca000f8efcff */
[----:B0-----:R-:W-:-:S06]  /*00d0*/  IMAD.WIDE.U32 R2, R7, 0x4, R2 ;  /* 0x0000000407027825 */ /* 0x001fcc00078e0002 */
[----:B-1----:R-:W3:Y:S01]  /*00e0*/  LDG.E.CONSTANT R2, desc[UR6][R2.64] ;  /* 0x0000000602027981 */ /* 0x002ee2000c1e9900 */
[----:B--2---:R-:W-:-:S04]  /*00f0*/  IMAD.WIDE.U32 R4, R7, 0x4, R4 ;  /* 0x0000000407047825 */ /* 0x004fc800078e0004 */
[----:B---3--:R-:W-:-:S05]  /*0100*/  FMUL R0, R2, 1.4426950216293334961 ;  /* 0x3fb8aa3b02007820 */ /* 0x008fca0000400000 */
[----:B------:R-:W-:-:S13]  /*0110*/  FSETP.GEU.AND P0, PT, R0, -126, PT ;  /* 0xc2fc00000000780b */ /* 0x000fda0003f0e000 */
[----:B------:R-:W-:-:S04]  /*0120*/  @!P0 FMUL R0, R0, 0.5 ;  /* 0x3f00000000008820 */ /* 0x000fc80000400000 */
[----:B------:R-:W0:Y:S02]  /*0130*/  MUFU.EX2 R9, R0 ;  /* 0x0000000000097308 */ /* 0x000e240000000800 */
[----:B0-----:R-:W-:-:S05]  /*0140*/  @!P0 FMUL R9, R9, R9 ;  /* 0x0000000909098220 */ /* 0x001fca0000400000 */
[----:B------:R-:W-:Y:S01]  /*0150*/  STG.E desc[UR6][R4.64], R9 ;  /* 0x0000000904007986 */ /* 0x000fe2000c101906 */
[----:B------:R-:W-:Y:S05]  /*0160*/  EXIT ;  /* 0x000000000000794d */ /* 0x000fea0003800000 */
.L_x_0:
[----:B------:R-:W-:-:S00]  /*0170*/  BRA `(.L_x_0) ;  /* 0xfffffffc00fc7947 */ /* 0x000fc0000383ffff */
[----:B------:R-:W-:-:S00]  /*0180*/  NOP ;  /* 0x0000000000007918 */ /* 0x000fc00000000000 */
[----:B------:R-:W-:-:S00]  /*0190*/  NOP ;  /* 0x0000000000007918 */ /* 0x000fc00000000000 */
[----:B------:R-:W-:-:S00]  /*01a0*/  NOP ;  /* 0x0000000000007918 */ /* 0x000fc00000000000 */
[----:B------:R-:W-:-:S00]  /*01b0*/  NOP ;  /* 0x0000000000007918 */ /* 0x000fc00000000000 */
[----:B------:R-:W-:-:S00]  /*01c0*/  NOP ;  /* 0x0000000000007918 */ /* 0x000fc00000000000 */
[----:B------:R-:W-:-:S00]  /*01d0*/  NOP ;  /* 0x0000000000007918 */ /* 0x000fc00000000000 */
[----:B------:R-:W-:-:S00]  /*01e0*/  NOP ;  /* 0x0000000000007918 */ /* 0x000fc00000000000 */
[----:B------:R-:W-:-:S00]  /*01f0*/  NOP ;  /* 0x0000000000007918 */ /* 0x000fc00000000000 */
.L_x_1:


//--------------------- .nv.shared.reserved.0     --------------------------
	.section	.nv.shared.reserved.0,"aw",@nobits
	.weak		__nv_reservedSMEM_offset_0_alias
	.size		__nv_reservedSMEM_offset_0_alias, 0, 64
	.other		__nv_reservedSMEM_offset_0_alias,@"STO_CUDA_RESERVED_SHARED STV_DEFAULT"
__nv_reservedSMEM_offset_0_alias:
	.zero		0
	.zero		64


//--------------------- .nv.constant0.default_function_kernel --------------------------
	.section	.nv.constant0.default_function_kernel,"a",@progbits
	.sectionflags	@""
	.align	4
.nv.constant0.default_function_kernel:
	.zero		912


//--------------------- SYMBOLS --------------------------

	.type		.nv.reservedSmem.offset0,@object
	.size		.nv.reservedSmem.offset0,0x4
